	.headerflags	@"EF_CUDA_TEXMODE_UNIFIED EF_CUDA_64BIT_ADDRESS EF_CUDA_ACCELERATORS EF_CUDA_SM90 EF_CUDA_VIRTUAL_SM(EF_CUDA_SM90)"
	.elftype	@"ET_EXEC"


//--------------------- .nv.info                  --------------------------
	.section	.nv.info,"",@"SHT_CUDA_INFO"
	.align	4


	//----- nvinfo : EIATTR_REGCOUNT
	.align		4
        /*0000*/ 	.byte	0x04, 0x2f
        /*0002*/ 	.short	(.L_1 - .L_0)
	.align		4
.L_0:
        /*0004*/ 	.word	index@(triton_per_fused_mean_3)
        /*0008*/ 	.word	0x00000020


	//----- nvinfo : EIATTR_MIN_STACK_SIZE
	.align		4
.L_1:
        /*000c*/ 	.byte	0x04, 0x12
        /*000e*/ 	.short	(.L_3 - .L_2)
	.align		4
.L_2:
        /*0010*/ 	.word	index@(triton_per_fused_mean_3)
        /*0014*/ 	.word	0x00000000


	//----- nvinfo : EIATTR_FRAME_SIZE
	.align		4
.L_3:
        /*0018*/ 	.byte	0x04, 0x11
        /*001a*/ 	.short	(.L_5 - .L_4)
	.align		4
.L_4:
        /*001c*/ 	.word	index@(triton_per_fused_mean_3)
        /*0020*/ 	.word	0x00000000


	//----- nvinfo : EIATTR_MIN_STACK_SIZE
	.align		4
.L_5:
        /*0024*/ 	.byte	0x04, 0x12
        /*0026*/ 	.short	(.L_7 - .L_6)
	.align		4
.L_6:
        /*0028*/ 	.word	index@(triton_per_fused_mean_3)
        /*002c*/ 	.word	0x00000000
.L_7:


//--------------------- .nv.info.triton_per_fused_mean_3 --------------------------
	.section	.nv.info.triton_per_fused_mean_3,"",@"SHT_CUDA_INFO"
	.sectionflags	@""
	.align	4


	//----- nvinfo : EIATTR_CUDA_API_VERSION
	.align		4
        /*0000*/ 	.byte	0x04, 0x37
        /*0002*/ 	.short	(.L_9 - .L_8)
.L_8:
        /*0004*/ 	.word	0x0000007c


	//----- nvinfo : EIATTR_KPARAM_INFO
	.align		4
.L_9:
        /*0008*/ 	.byte	0x04, 0x17
        /*000a*/ 	.short	(.L_11 - .L_10)
.L_10:
        /*000c*/ 	.word	0x00000000
        /*0010*/ 	.short	0x0004
        /*0012*/ 	.short	0x001c
        /*0014*/ 	.byte	0x00, 0xf0, 0x11, 0x00


	//----- nvinfo : EIATTR_KPARAM_INFO
	.align		4
.L_11:
        /*0018*/ 	.byte	0x04, 0x17
        /*001a*/ 	.short	(.L_13 - .L_12)
.L_12:
        /*001c*/ 	.word	0x00000000
        /*0020*/ 	.short	0x0003
        /*0022*/ 	.short	0x0018
        /*0024*/ 	.byte	0x00, 0xf0, 0x11, 0x00


	//----- nvinfo : EIATTR_KPARAM_INFO
	.align		4
.L_13:
        /*0028*/ 	.byte	0x04, 0x17
        /*002a*/ 	.short	(.L_15 - .L_14)
.L_14:
        /*002c*/ 	.word	0x00000000
        /*0030*/ 	.short	0x0002
        /*0032*/ 	.short	0x0010
        /*0034*/ 	.byte	0x00, 0xf4, 0x21, 0x00


	//----- nvinfo : EIATTR_KPARAM_INFO
	.align		4
.L_15:
        /*0038*/ 	.byte	0x04, 0x17
        /*003a*/ 	.short	(.L_17 - .L_16)
.L_16:
        /*003c*/ 	.word	0x00000000
        /*0040*/ 	.short	0x0001
        /*0042*/ 	.short	0x0008
        /*0044*/ 	.byte	0x00, 0xf4, 0x21, 0x00


	//----- nvinfo : EIATTR_KPARAM_INFO
	.align		4
.L_17:
        /*0048*/ 	.byte	0x04, 0x17
        /*004a*/ 	.short	(.L_19 - .L_18)
.L_18:
        /*004c*/ 	.word	0x00000000
        /*0050*/ 	.short	0x0000
        /*0052*/ 	.short	0x0000
        /*0054*/ 	.byte	0x00, 0xf4, 0x21, 0x00


	//----- nvinfo : EIATTR_SPARSE_MMA_MASK
	.align		4
.L_19:
        /*0058*/ 	.byte	0x03, 0x50
        /*005a*/ 	.short	0x0000


	//----- nvinfo : EIATTR_MAXREG_COUNT
	.align		4
        /*005c*/ 	.byte	0x03, 0x1b
        /*005e*/ 	.short	0x00ff


	//----- nvinfo : EIATTR_COOP_GROUP_MASK_REGIDS
	.align		4
        /*0060*/ 	.byte	0x04, 0x29
        /*0062*/ 	.short	(.L_21 - .L_20)


	//   ....[0]....
.L_20:
        /*0064*/ 	.word	0xffffffff


	//   ....[1]....
        /*0068*/ 	.word	0xffffffff


	//   ....[2]....
        /*006c*/ 	.word	0xffffffff


	//   ....[3]....
        /*0070*/ 	.word	0xffffffff


	//   ....[4]....
        /*0074*/ 	.word	0xffffffff


	//   ....[5]....
        /*0078*/ 	.word	0xffffffff


	//   ....[6]....
        /*007c*/ 	.word	0xffffffff


	//   ....[7]....
        /*0080*/ 	.word	0xffffffff


	//   ....[8]....
        /*0084*/ 	.word	0xffffffff


	//   ....[9]....
        /*0088*/ 	.word	0xffffffff


	//   ....[10]....
        /*008c*/ 	.word	0xffffffff


	//   ....[11]....
        /*0090*/ 	.word	0xffffffff


	//   ....[12]....
        /*0094*/ 	.word	0xffffffff


	//   ....[13]....
        /*0098*/ 	.word	0xffffffff


	//   ....[14]....
        /*009c*/ 	.word	0xffffffff


	//   ....[15]....
        /*00a0*/ 	.word	0xffffffff


	//   ....[16]....
        /*00a4*/ 	.word	0xffffffff


	//   ....[17]....
        /*00a8*/ 	.word	0xffffffff


	//   ....[18]....
        /*00ac*/ 	.word	0xffffffff


	//   ....[19]....
        /*00b0*/ 	.word	0xffffffff


	//   ....[20]....
        /*00b4*/ 	.word	0xffffffff


	//   ....[21]....
        /*00b8*/ 	.word	0xffffffff


	//   ....[22]....
        /*00bc*/ 	.word	0xffffffff


	//   ....[23]....
        /*00c0*/ 	.word	0xffffffff


	//   ....[24]....
        /*00c4*/ 	.word	0xffffffff


	//   ....[25]....
        /*00c8*/ 	.word	0xffffffff


	//   ....[26]....
        /*00cc*/ 	.word	0xffffffff


	//   ....[27]....
        /*00d0*/ 	.word	0xffffffff


	//   ....[28]....
        /*00d4*/ 	.word	0xffffffff


	//   ....[29]....
        /*00d8*/ 	.word	0xffffffff


	//   ....[30]....
        /*00dc*/ 	.word	0xffffffff


	//   ....[31]....
        /*00e0*/ 	.word	0xffffffff


	//----- nvinfo : EIATTR_COOP_GROUP_INSTR_OFFSETS
	.align		4
.L_21:
        /*00e4*/ 	.byte	0x04, 0x28
        /*00e6*/ 	.short	(.L_23 - .L_22)


	//   ....[0]....
.L_22:
        /*00e8*/ 	.word	0x00000c90


	//   ....[1]....
        /*00ec*/ 	.word	0x00000cf0


	//   ....[2]....
        /*00f0*/ 	.word	0x00000d00


	//   ....[3]....
        /*00f4*/ 	.word	0x00000d10


	//   ....[4]....
        /*00f8*/ 	.word	0x00000d20


	//   ....[5]....
        /*00fc*/ 	.word	0x00000d30


	//   ....[6]....
        /*0100*/ 	.word	0x00000d40


	//   ....[7]....
        /*0104*/ 	.word	0x00000d50


	//   ....[8]....
        /*0108*/ 	.word	0x00000d90


	//   ....[9]....
        /*010c*/ 	.word	0x00000df0


	//   ....[10]....
        /*0110*/ 	.word	0x00000e00


	//   ....[11]....
        /*0114*/ 	.word	0x00000e10


	//   ....[12]....
        /*0118*/ 	.word	0x00000e20


	//   ....[13]....
        /*011c*/ 	.word	0x00000e30


	//   ....[14]....
        /*0120*/ 	.word	0x00000e40


	//   ....[15]....
        /*0124*/ 	.word	0x00000e50


	//   ....[16]....
        /*0128*/ 	.word	0x00000e90


	//   ....[17]....
        /*012c*/ 	.word	0x00000ef0


	//   ....[18]....
        /*0130*/ 	.word	0x00000f00


	//   ....[19]....
        /*0134*/ 	.word	0x00000f10


	//   ....[20]....
        /*0138*/ 	.word	0x00000f20


	//   ....[21]....
        /*013c*/ 	.word	0x00000f30


	//   ....[22]....
        /*0140*/ 	.word	0x00000f40


	//   ....[23]....
        /*0144*/ 	.word	0x00000f50


	//   ....[24]....
        /*0148*/ 	.word	0x00000f90


	//   ....[25]....
        /*014c*/ 	.word	0x00000ff0


	//   ....[26]....
        /*0150*/ 	.word	0x00001000


	//   ....[27]....
        /*0154*/ 	.word	0x00001010


	//   ....[28]....
        /*0158*/ 	.word	0x00001020


	//   ....[29]....
        /*015c*/ 	.word	0x00001030


	//   ....[30]....
        /*0160*/ 	.word	0x00001040


	//   ....[31]....
        /*0164*/ 	.word	0x00001050


	//----- nvinfo : EIATTR_EXIT_INSTR_OFFSETS
	.align		4
.L_23:
        /*0168*/ 	.byte	0x04, 0x1c
        /*016a*/ 	.short	(.L_25 - .L_24)


	//   ....[0]....
.L_24:
        /*016c*/ 	.word	0x000011d0


	//   ....[1]....
        /*0170*/ 	.word	0x00001230


	//----- nvinfo : EIATTR_REQNTID
	.align		4
.L_25:
        /*0174*/ 	.byte	0x04, 0x10
        /*0176*/ 	.short	(.L_27 - .L_26)
.L_26:
        /*0178*/ 	.word	0x00000100
        /*017c*/ 	.word	0x00000001
        /*0180*/ 	.word	0x00000001


	//----- nvinfo : EIATTR_CBANK_PARAM_SIZE
	.align		4
.L_27:
        /*0184*/ 	.byte	0x03, 0x19
        /*0186*/ 	.short	0x0020


	//----- nvinfo : EIATTR_PARAM_CBANK
	.align		4
        /*0188*/ 	.byte	0x04, 0x0a
        /*018a*/ 	.short	(.L_29 - .L_28)
	.align		4
.L_28:
        /*018c*/ 	.word	index@(.nv.constant0.triton_per_fused_mean_3)
        /*0190*/ 	.short	0x0210
        /*0192*/ 	.short	0x0020


	//----- nvinfo : EIATTR_SW_WAR
	.align		4
.L_29:
        /*0194*/ 	.byte	0x04, 0x36
        /*0196*/ 	.short	(.L_31 - .L_30)
.L_30:
        /*0198*/ 	.word	0x00000008
.L_31:


//--------------------- .nv.callgraph             --------------------------
	.section	.nv.callgraph,"",@"SHT_CUDA_CALLGRAPH"
	.align	4
	.sectionentsize	8
	.align		4
        /*0000*/ 	.word	0x00000000
	.align		4
        /*0004*/ 	.word	0xffffffff
	.align		4
        /*0008*/ 	.word	0x00000000
	.align		4
        /*000c*/ 	.word	0xfffffffe
	.align		4
        /*0010*/ 	.word	0x00000000
	.align		4
        /*0014*/ 	.word	0xfffffffd
	.align		4
        /*0018*/ 	.word	0x00000000
	.align		4
        /*001c*/ 	.word	0xfffffffc


//--------------------- .text.triton_per_fused_mean_3 --------------------------
	.section	.text.triton_per_fused_mean_3,"ax",@progbits
	.sectionflags	@"SHF_BARRIERS=1"
	.align	128
        .global         triton_per_fused_mean_3
        .type           triton_per_fused_mean_3,@function
        .size           triton_per_fused_mean_3,(.L_x_1 - triton_per_fused_mean_3)
        .other          triton_per_fused_mean_3,@"STO_CUDA_ENTRY STV_DEFAULT"
triton_per_fused_mean_3:
.text.triton_per_fused_mean_3:
[----:B------:R-:W0:Y:S01]  /*0000*/  LDC R1, c[0x0][0x28] ;  /* 0x00000a00ff017b82 */ /* 0x000e220000000800 */
[----:B------:R-:W1:Y:S01]  /*0010*/  S2R R2, SR_CTAID.X ;  /* 0x0000000000027919 */ /* 0x000e620000002500 */
[----:B------:R-:W-:Y:S01]  /*0020*/  ULDC.64 UR6, c[0x0][0x208] ;  /* 0x0000820000067ab9 */ /* 0x000fe20000000a00 */
[----:B------:R-:W2:Y:S01]  /*0030*/  S2R R0, SR_TID.X ;  /* 0x0000000000007919 */ /* 0x000ea20000002100 */
[----:B-1----:R-:W-:Y:S01]  /*0040*/  IMAD.SHL.U32 R13, R2, 0x80, RZ ;  /* 0x00000080020d7824 */ /* 0x002fe200078e00ff */
[----:B------:R-:W-:Y:S01]  /*0050*/  SHF.R.S32.HI R2, RZ, 0x18, R2 ;  /* 0x00000018ff027819 */ /* 0x000fe20000011402 */
[----:B--2---:R-:W-:-:S03]  /*0060*/  IMAD.SHL.U32 R4, R0, 0x4, RZ ;  /* 0x0000000400047824 */ /* 0x004fc600078e00ff */
[----:B------:R-:W-:Y:S02]  /*0070*/  SGXT R2, R2, 0x1 ;  /* 0x000000010202781a */ /* 0x000fe40000000200 */
[----:B------:R-:W-:Y:S02]  /*0080*/  SHF.R.U32.HI R16, RZ, 0x5, R0 ;  /* 0x00000005ff107819 */ /* 0x000fe40000011600 */
[----:B------:R-:W-:Y:S02]  /*0090*/  LOP3.LUT R3, R13, 0x7c, R4, 0xf8, !PT ;  /* 0x0000007c0d037812 */ /* 0x000fe400078ef804 */
[----:B------:R-:W1:Y:S01]  /*00a0*/  LDC.64 R4, c[0x0][0x210] ;  /* 0x00008400ff047b82 */ /* 0x000e620000000a00 */
[----:B------:R-:W-:Y:S02]  /*00b0*/  SGXT.U32 R16, R16, 0x3 ;  /* 0x000000031010781a */ /* 0x000fe40000000000 */
[----:B------:R-:W-:Y:S02]  /*00c0*/  LEA.HI R6, R2, R3, RZ, 0xc ;  /* 0x0000000302067211 */ /* 0x000fe400078f60ff */
[----:B------:R-:W-:-:S02]  /*00d0*/  ISETP.NE.AND P0, PT, R16, RZ, PT ;  /* 0x000000ff1000720c */ /* 0x000fc40003f05270 */
[----:B------:R-:W-:Y:S02]  /*00e0*/  LOP3.LUT R8, R6, 0xfffff000, RZ, 0xc0, !PT ;  /* 0xfffff00006087812 */ /* 0x000fe400078ec0ff */
[----:B------:R-:W-:-:S03]  /*00f0*/  SHF.R.S32.HI R6, RZ, 0xc, R6 ;  /* 0x0000000cff067819 */ /* 0x000fc60000011406 */
[----:B------:R-:W-:-:S04]  /*0100*/  IMAD.IADD R3, R3, 0x1, -R8 ;  /* 0x0000000103037824 */ /* 0x000fc800078e0a08 */
[----:B------:R-:W-:Y:S01]  /*0110*/  IMAD R3, R6, 0x9000, R3 ;  /* 0x0000900006037824 */ /* 0x000fe200078e0203 */
[----:B------:R-:W-:-:S03]  /*0120*/  CS2R R6, SRZ ;  /* 0x0000000000067805 */ /* 0x000fc6000001ff00 */
[----:B------:R-:W-:-:S04]  /*0130*/  IMAD R3, R16, 0x1000, R3 ;  /* 0x0000100010037824 */ /* 0x000fc800078e0203 */
[C---:B------:R-:W-:Y:S02]  /*0140*/  VIADD R15, R3.reuse, 0x8000 ;  /* 0x00008000030f7836 */ /* 0x040fe40000000000 */
[----:B-1----:R-:W-:-:S04]  /*0150*/  IMAD.WIDE R8, R3, 0x4, R4 ;  /* 0x0000000403087825 */ /* 0x002fc800078e0204 */
[----:B------:R-:W-:Y:S01]  /*0160*/  IMAD.WIDE R14, R15, 0x4, R4 ;  /* 0x000000040f0e7825 */ /* 0x000fe200078e0204 */
[----:B------:R-:W-:Y:S01]  /*0170*/  CS2R R4, SRZ ;  /* 0x0000000000047805 */ /* 0x000fe2000001ff00 */
[----:B------:R-:W2:Y:S05]  /*0180*/  LDG.E.128 R8, desc[UR6][R8.64] ;  /* 0x0000000608087981 */ /* 0x000eaa000c1e1d00 */
[----:B------:R1:W3:Y:S01]  /*0190*/  @!P0 LDG.E.128 R4, desc[UR6][R14.64] ;  /* 0x000000060e048981 */ /* 0x0002e2000c1e1d00 */
[----:B------:R-:W4:Y:S01]  /*01a0*/  S2UR UR5, SR_CgaCtaId ;  /* 0x00000000000579c3 */ /* 0x000f220000008800 */
[----:B------:R-:W-:Y:S01]  /*01b0*/  SHF.R.U32.HI R12, RZ, 0x4, R0 ;  /* 0x00000004ff0c7819 */ /* 0x000fe20000011600 */
[----:B------:R-:W-:Y:S01]  /*01c0*/  IMAD.SHL.U32 R17, R0, 0x40, RZ ;  /* 0x0000004000117824 */ /* 0x000fe200078e00ff */
[----:B------:R-:W-:-:S02]  /*01d0*/  UMOV UR4, 0x400 ;  /* 0x0000040000047882 */ /* 0x000fc40000000000 */
[----:B------:R-:W-:Y:S02]  /*01e0*/  SGXT.U32 R12, R12, 0x4 ;  /* 0x000000040c0c781a */ /* 0x000fe40000000000 */
[----:B------:R-:W-:Y:S02]  /*01f0*/  LOP3.LUT R17, R17, 0x7c0, RZ, 0xc0, !PT ;  /* 0x000007c011117812 */ /* 0x000fe400078ec0ff */
[----:B------:R-:W-:Y:S02]  /*0200*/  LOP3.LUT R3, R13, R12, RZ, 0xfc, !PT ;  /* 0x0000000c0d037212 */ /* 0x000fe400078efcff */
[C---:B------:R-:W-:Y:S02]  /*0210*/  LOP3.LUT R16, R17.reuse, R16, RZ, 0xfc, !PT ;  /* 0x0000001011107212 */ /* 0x040fe400078efcff */
[----:B------:R-:W-:Y:S02]  /*0220*/  LEA.HI R2, R2, R3, RZ, 0xc ;  /* 0x0000000302027211 */ /* 0x000fe400078f60ff */
[----:B------:R-:W-:-:S02]  /*0230*/  LOP3.LUT R12, R17, 0x10, RZ, 0xfc, !PT ;  /* 0x00000010110c7812 */ /* 0x000fc400078efcff */
[----:B------:R-:W-:Y:S01]  /*0240*/  SHF.R.S32.HI R29, RZ, 0xc, R2 ;  /* 0x0000000cff1d7819 */ /* 0x000fe20000011402 */
[C---:B------:R-:W-:Y:S01]  /*0250*/  VIADD R23, R2.reuse, 0x30 ;  /* 0x0000003002177836 */ /* 0x040fe20000000000 */
[C---:B-1----:R-:W-:Y:S01]  /*0260*/  LOP3.LUT R14, R17.reuse, 0x20, RZ, 0xfc, !PT ;  /* 0x00000020110e7812 */ /* 0x042fe200078efcff */
[----:B------:R-:W-:Y:S01]  /*0270*/  VIADD R21, R2, 0x40 ;  /* 0x0000004002157836 */ /* 0x000fe20000000000 */
[----:B------:R-:W-:Y:S02]  /*0280*/  LOP3.LUT R18, R17, 0x30, RZ, 0xfc, !PT ;  /* 0x0000003011127812 */ /* 0x000fe400078efcff */
[----:B------:R-:W-:Y:S01]  /*0290*/  IADD3 R28, R2, 0x20, RZ ;  /* 0x00000020021c7810 */ /* 0x000fe20007ffe0ff */
[----:B----4-:R-:W-:Y:S01]  /*02a0*/  UPRMT UR4, UR5, 0x654, UR4 ;  /* 0x0000065405047896 */ /* 0x010fe20008000004 */
[----:B------:R-:W-:Y:S02]  /*02b0*/  SHF.R.S32.HI R23, RZ, 0xc, R23 ;  /* 0x0000000cff177819 */ /* 0x000fe40000011417 */
[----:B------:R-:W-:-:S02]  /*02c0*/  SHF.R.S32.HI R28, RZ, 0xc, R28 ;  /* 0x0000000cff1c7819 */ /* 0x000fc4000001141c */
[----:B------:R-:W-:Y:S02]  /*02d0*/  SHF.R.S32.HI R21, RZ, 0xc, R21 ;  /* 0x0000000cff157819 */ /* 0x000fe40000011415 */
[----:B------:R-:W-:Y:S02]  /*02e0*/  LEA.HI R3, R17, UR4, RZ, 0x1e ;  /* 0x0000000411037c11 */ /* 0x000fe4000f8ff0ff */
[----:B------:R-:W-:Y:S02]  /*02f0*/  LEA.HI R15, R12, UR4, RZ, 0x1e ;  /* 0x000000040c0f7c11 */ /* 0x000fe4000f8ff0ff */
[----:B------:R-:W-:Y:S01]  /*0300*/  LEA.HI R12, R29, R29, RZ, 0x9 ;  /* 0x0000001d1d0c7211 */ /* 0x000fe200078f48ff */
[----:B------:R-:W-:Y:S01]  /*0310*/  IMAD R20, R16, 0x4, R3 ;  /* 0x0000000410147824 */ /* 0x000fe200078e0203 */
[----:B------:R-:W-:Y:S01]  /*0320*/  LEA.HI R17, R14, UR4, RZ, 0x1e ;  /* 0x000000040e117c11 */ /* 0x000fe2000f8ff0ff */
[----:B------:R-:W-:Y:S01]  /*0330*/  VIADD R3, R2, 0x10 ;  /* 0x0000001002037836 */ /* 0x000fe20000000000 */
[----:B------:R-:W-:-:S02]  /*0340*/  LOP3.LUT R12, R12, 0xfffffe00, RZ, 0xc0, !PT ;  /* 0xfffffe000c0c7812 */ /* 0x000fc400078ec0ff */
[----:B------:R-:W-:Y:S01]  /*0350*/  LEA.HI R19, R18, UR4, RZ, 0x1e ;  /* 0x0000000412137c11 */ /* 0x000fe2000f8ff0ff */
[----:B------:R-:W-:Y:S01]  /*0360*/  IMAD R18, R16, 0x4, R15 ;  /* 0x0000000410127824 */ /* 0x000fe200078e020f */
[----:B------:R-:W-:Y:S01]  /*0370*/  SHF.R.S32.HI R3, RZ, 0xc, R3 ;  /* 0x0000000cff037819 */ /* 0x000fe20000011403 */
[----:B------:R-:W-:Y:S01]  /*0380*/  IMAD.IADD R29, R29, 0x1, -R12 ;  /* 0x000000011d1d7824 */ /* 0x000fe200078e0a0c */
[----:B------:R-:W-:Y:S01]  /*0390*/  LEA.HI R12, R28, R28, RZ, 0x9 ;  /* 0x0000001c1c0c7211 */ /* 0x000fe200078f48ff */
[C---:B------:R-:W-:Y:S01]  /*03a0*/  IMAD R22, R16.reuse, 0x4, R17 ;  /* 0x0000000410167824 */ /* 0x040fe200078e0211 */
[----:B------:R-:W-:Y:S01]  /*03b0*/  LEA.HI R14, R3, R3, RZ, 0x9 ;  /* 0x00000003030e7211 */ /* 0x000fe200078f48ff */
[----:B------:R-:W-:Y:S01]  /*03c0*/  IMAD R24, R16, 0x4, R19 ;  /* 0x0000000410187824 */ /* 0x000fe200078e0213 */
[----:B------:R-:W-:Y:S01]  /*03d0*/  LEA.HI R15, R23, R23, RZ, 0x9 ;  /* 0x00000017170f7211 */ /* 0x000fe200078f48ff */
[----:B------:R-:W-:Y:S01]  /*03e0*/  VIADD R16, R2, 0x50 ;  /* 0x0000005002107836 */ /* 0x000fe20000000000 */
[----:B------:R-:W-:-:S02]  /*03f0*/  LOP3.LUT R14, R14, 0xfffffe00, RZ, 0xc0, !PT ;  /* 0xfffffe000e0e7812 */ /* 0x000fc400078ec0ff */
[----:B------:R-:W-:Y:S02]  /*0400*/  LOP3.LUT R17, R0, 0xf, RZ, 0xc0, !PT ;  /* 0x0000000f00117812 */ /* 0x000fe400078ec0ff */
[----:B------:R-:W-:Y:S01]  /*0410*/  SHF.R.S32.HI R16, RZ, 0xc, R16 ;  /* 0x0000000cff107819 */ /* 0x000fe20000011410 */
[----:B------:R-:W-:Y:S01]  /*0420*/  IMAD.IADD R26, R3, 0x1, -R14 ;  /* 0x00000001031a7824 */ /* 0x000fe200078e0a0e */
[----:B------:R-:W-:Y:S01]  /*0430*/  LOP3.LUT R3, R12, 0xfffffe00, RZ, 0xc0, !PT ;  /* 0xfffffe000c037812 */ /* 0x000fe200078ec0ff */
[----:B------:R-:W-:Y:S01]  /*0440*/  VIADD R14, R2, 0x60 ;  /* 0x00000060020e7836 */ /* 0x000fe20000000000 */
[----:B------:R-:W-:Y:S01]  /*0450*/  LOP3.LUT R12, R15, 0xfffffe00, RZ, 0xc0, !PT ;  /* 0xfffffe000f0c7812 */ /* 0x000fe200078ec0ff */
[----:B------:R-:W-:Y:S01]  /*0460*/  IMAD R27, R26, 0x9, R17 ;  /* 0x000000091a1b7824 */ /* 0x000fe200078e0211 */
[----:B------:R-:W-:Y:S01]  /*0470*/  ISETP.GE.U32.AND P1, PT, R17, 0x9, PT ;  /* 0x000000091100780c */ /* 0x000fe20003f26070 */
[----:B------:R-:W-:Y:S01]  /*0480*/  IMAD.IADD R28, R28, 0x1, -R3 ;  /* 0x000000011c1c7824 */ /* 0x000fe200078e0a03 */
[----:B------:R-:W-:Y:S01]  /*0490*/  LEA.HI R3, R21, R21, RZ, 0x9 ;  /* 0x0000001515037211 */ /* 0x000fe200078f48ff */
[----:B------:R-:W-:Y:S01]  /*04a0*/  IMAD.IADD R23, R23, 0x1, -R12 ;  /* 0x0000000117177824 */ /* 0x000fe200078e0a0c */
[----:B------:R-:W-:Y:S01]  /*04b0*/  SHF.R.S32.HI R14, RZ, 0xc, R14 ;  /* 0x0000000cff0e7819 */ /* 0x000fe2000001140e */
[----:B------:R-:W-:Y:S01]  /*04c0*/  VIADD R12, R2, 0x70 ;  /* 0x00000070020c7836 */ /* 0x000fe20000000000 */
[----:B------:R-:W-:Y:S01]  /*04d0*/  LOP3.LUT R2, R3, 0xfffffe00, RZ, 0xc0, !PT ;  /* 0xfffffe0003027812 */ /* 0x000fe200078ec0ff */
[--C-:B------:R-:W-:Y:S01]  /*04e0*/  IMAD R25, R28, 0x9, R17.reuse ;  /* 0x000000091c197824 */ /* 0x100fe200078e0211 */
[----:B------:R-:W-:Y:S01]  /*04f0*/  LEA.HI R3, R16, R16, RZ, 0x9 ;  /* 0x0000001010037211 */ /* 0x000fe200078f48ff */
[--C-:B------:R-:W-:Y:S01]  /*0500*/  IMAD R23, R23, 0x9, R17.reuse ;  /* 0x0000000917177824 */ /* 0x100fe200078e0211 */
[----:B------:R-:W-:Y:S01]  /*0510*/  IADD3 R21, R21, -R2, RZ ;  /* 0x8000000215157210 */ /* 0x000fe20007ffe0ff */
[----:B------:R-:W-:Y:S01]  /*0520*/  IMAD R29, R29, 0x9, R17 ;  /* 0x000000091d1d7824 */ /* 0x000fe200078e0211 */
[----:B------:R-:W-:-:S02]  /*0530*/  LOP3.LUT R3, R3, 0xfffffe00, RZ, 0xc0, !PT ;  /* 0xfffffe0003037812 */ /* 0x000fc400078ec0ff */
[----:B------:R-:W-:Y:S01]  /*0540*/  LEA.HI R2, R14, R14, RZ, 0x9 ;  /* 0x0000000e0e027211 */ /* 0x000fe200078f48ff */
[----:B------:R-:W-:Y:S01]  /*0550*/  IMAD R21, R21, 0x9, R17 ;  /* 0x0000000915157824 */ /* 0x000fe200078e0211 */
[----:B------:R-:W-:Y:S01]  /*0560*/  SHF.R.S32.HI R12, RZ, 0xc, R12 ;  /* 0x0000000cff0c7819 */ /* 0x000fe2000001140c */
[----:B------:R-:W-:Y:S01]  /*0570*/  IMAD.IADD R16, R16, 0x1, -R3 ;  /* 0x0000000110107824 */ /* 0x000fe200078e0a03 */
[----:B------:R-:W-:Y:S02]  /*0580*/  LOP3.LUT R3, R2, 0xfffffe00, RZ, 0xc0, !PT ;  /* 0xfffffe0002037812 */ /* 0x000fe400078ec0ff */
[----:B------:R-:W-:Y:S01]  /*0590*/  LEA.HI R15, R12, R12, RZ, 0x9 ;  /* 0x0000000c0c0f7211 */ /* 0x000fe200078f48ff */
[----:B------:R-:W-:Y:S02]  /*05a0*/  IMAD R19, R16, 0x9, R17 ;  /* 0x0000000910137824 */ /* 0x000fe400078e0211 */
[----:B------:R-:W-:Y:S01]  /*05b0*/  IMAD.IADD R14, R14, 0x1, -R3 ;  /* 0x000000010e0e7824 */ /* 0x000fe200078e0a03 */
[----:B------:R-:W-:Y:S01]  /*05c0*/  LOP3.LUT R15, R15, 0xfffffe00, RZ, 0xc0, !PT ;  /* 0xfffffe000f0f7812 */ /* 0x000fe200078ec0ff */
[----:B------:R-:W1:Y:S01]  /*05d0*/  LDC.64 R2, c[0x0][0x218] ;  /* 0x00008600ff027b82 */ /* 0x000e620000000a00 */
[----:B------:R-:W-:-:S03]  /*05e0*/  IMAD.MOV.U32 R16, RZ, RZ, RZ ;  /* 0x000000ffff107224 */ /* 0x000fc600078e00ff */
[----:B------:R-:W-:Y:S02]  /*05f0*/  IMAD.IADD R12, R12, 0x1, -R15 ;  /* 0x000000010c0c7824 */ /* 0x000fe400078e0a0f */
[--C-:B------:R-:W-:Y:S02]  /*0600*/  IMAD R15, R14, 0x9, R17.reuse ;  /* 0x000000090e0f7824 */ /* 0x100fe400078e0211 */
[----:B------:R-:W-:Y:S02]  /*0610*/  IMAD R17, R12, 0x9, R17 ;  /* 0x000000090c117824 */ /* 0x000fe400078e0211 */
[----:B------:R-:W-:Y:S02]  /*0620*/  IMAD.MOV.U32 R14, RZ, RZ, RZ ;  /* 0x000000ffff0e7224 */ /* 0x000fe400078e00ff */
[----:B------:R-:W-:Y:S01]  /*0630*/  IMAD.MOV.U32 R12, RZ, RZ, RZ ;  /* 0x000000ffff0c7224 */ /* 0x000fe200078e00ff */
[----:B--2---:R-:W-:Y:S04]  /*0640*/  STS [R20], R8 ;  /* 0x0000000814007388 */ /* 0x004fe80000000800 */
[----:B------:R1:W-:Y:S01]  /*0650*/  STS [R18+0x40], R9 ;  /* 0x0000400912007388 */ /* 0x0003e20000000800 */
[----:B---3--:R-:W-:-:S02]  /*0660*/  SEL R26, R4, RZ, !P0 ;  /* 0x000000ff041a7207 */ /* 0x008fc40004000000 */
[----:B------:R-:W-:Y:S01]  /*0670*/  SEL R28, R5, RZ, !P0 ;  /* 0x000000ff051c7207 */ /* 0x000fe20004000000 */
[----:B------:R-:W-:Y:S01]  /*0680*/  STS [R22+0x80], R10 ;  /* 0x0000800a16007388 */ /* 0x000fe20000000800 */
[----:B------:R-:W-:Y:S02]  /*0690*/  SEL R5, R6, RZ, !P0 ;  /* 0x000000ff06057207 */ /* 0x000fe40004000000 */
[----:B------:R-:W-:Y:S01]  /*06a0*/  SEL R7, R7, RZ, !P0 ;  /* 0x000000ff07077207 */ /* 0x000fe20004000000 */
[----:B------:R2:W-:Y:S01]  /*06b0*/  STS [R24+0xc0], R11 ;  /* 0x0000c00b18007388 */ /* 0x0005e20000000800 */
[----:B-1----:R-:W-:-:S03]  /*06c0*/  IMAD.WIDE R8, R25, 0x4, R2 ;  /* 0x0000000419087825 */ /* 0x002fc600078e0202 */
[----:B------:R1:W-:Y:S04]  /*06d0*/  STS [R20+0x20], R26 ;  /* 0x0000201a14007388 */ /* 0x0003e80000000800 */
[----:B------:R3:W-:Y:S01]  /*06e0*/  STS [R18+0x60], R28 ;  /* 0x0000601c12007388 */ /* 0x0007e20000000800 */
[----:B--2---:R-:W-:-:S03]  /*06f0*/  IMAD.WIDE R10, R23, 0x4, R2 ;  /* 0x00000004170a7825 */ /* 0x004fc600078e0202 */
[----:B------:R2:W-:Y:S01]  /*0700*/  STS [R22+0xa0], R5 ;  /* 0x0000a00516007388 */ /* 0x0005e20000000800 */
[----:B-1----:R-:W-:-:S03]  /*0710*/  IMAD.WIDE R20, R21, 0x4, R2 ;  /* 0x0000000415147825 */ /* 0x002fc600078e0202 */
[----:B------:R1:W-:Y:S01]  /*0720*/  STS [R24+0xe0], R7 ;  /* 0x0000e00718007388 */ /* 0x0003e20000000800 */
[--C-:B---3--:R-:W-:Y:S01]  /*0730*/  IMAD.WIDE R18, R19, 0x4, R2.reuse ;  /* 0x0000000413127825 */ /* 0x108fe200078e0202 */
[----:B------:R-:W-:Y:S03]  /*0740*/  BAR.SYNC.DEFER_BLOCKING 0x0 ;  /* 0x0000000000007b1d */ /* 0x000fe60000010000 */
[----:B--2---:R-:W-:-:S04]  /*0750*/  IMAD.WIDE R4, R29, 0x4, R2 ;  /* 0x000000041d047825 */ /* 0x004fc800078e0202 */
[--C-:B------:R-:W-:Y:S01]  /*0760*/  IMAD.WIDE R22, R15, 0x4, R2.reuse ;  /* 0x000000040f167825 */ /* 0x100fe200078e0202 */
[----:B------:R-:W-:Y:S01]  /*0770*/  HFMA2.MMA R15, -RZ, RZ, 0, 0 ;  /* 0x00000000ff0f7435 */ /* 0x000fe200000001ff */
[----:B-1----:R-:W-:Y:S02]  /*0780*/  CS2R R24, SRZ ;  /* 0x0000000000187805 */ /* 0x002fe4000001ff00 */
[----:B------:R-:W-:-:S04]  /*0790*/  IMAD.WIDE R6, R27, 0x4, R2 ;  /* 0x000000041b067825 */ /* 0x000fc800078e0202 */
[----:B------:R-:W-:-:S04]  /*07a0*/  IMAD.WIDE R2, R17, 0x4, R2 ;  /* 0x0000000411027825 */ /* 0x000fc800078e0202 */
[----:B------:R-:W-:Y:S02]  /*07b0*/  IMAD.MOV.U32 R26, RZ, RZ, RZ ;  /* 0x000000ffff1a7224 */ /* 0x000fe400078e00ff */
[----:B------:R-:W-:Y:S01]  /*07c0*/  IMAD.MOV.U32 R17, RZ, RZ, RZ ;  /* 0x000000ffff117224 */ /* 0x000fe200078e00ff */
[----:B------:R1:W2:Y:S04]  /*07d0*/  @!P1 LDG.E.EL R16, desc[UR6][R4.64] ;  /* 0x0000000604109981 */ /* 0x0002a8000c2e1900 */
[----:B------:R3:W4:Y:S04]  /*07e0*/  @!P1 LDG.E.EL R14, desc[UR6][R6.64] ;  /* 0x00000006060e9981 */ /* 0x000728000c2e1900 */
[----:B------:R5:W4:Y:S04]  /*07f0*/  @!P1 LDG.E.EL R12, desc[UR6][R8.64] ;  /* 0x00000006080c9981 */ /* 0x000b28000c2e1900 */
[----:B------:R1:W4:Y:S04]  /*0800*/  @!P1 LDG.E.EL R26, desc[UR6][R10.64] ;  /* 0x000000060a1a9981 */ /* 0x000328000c2e1900 */
[----:B------:R1:W4:Y:S04]  /*0810*/  @!P1 LDG.E.EL R25, desc[UR6][R18.64] ;  /* 0x0000000612199981 */ /* 0x000328000c2e1900 */
[----:B------:R-:W4:Y:S04]  /*0820*/  @!P1 LDG.E.EL R24, desc[UR6][R20.64] ;  /* 0x0000000614189981 */ /* 0x000f28000c2e1900 */
[----:B------:R-:W4:Y:S04]  /*0830*/  @!P1 LDG.E.EL R17, desc[UR6][R22.64] ;  /* 0x0000000616119981 */ /* 0x000f28000c2e1900 */
[----:B------:R5:W4:Y:S01]  /*0840*/  @!P1 LDG.E.EL R15, desc[UR6][R2.64] ;  /* 0x00000006020f9981 */ /* 0x000b22000c2e1900 */
[----:B-1----:R-:W-:-:S02]  /*0850*/  SHF.R.U32.HI R5, RZ, 0x2, R0 ;  /* 0x00000002ff057819 */ /* 0x002fc40000011600 */
[----:B------:R-:W-:Y:S02]  /*0860*/  LOP3.LUT R4, R0, 0xff, RZ, 0xc0, !PT ;  /* 0x000000ff00047812 */ /* 0x000fe400078ec0ff */
[----:B------:R-:W-:Y:S02]  /*0870*/  LOP3.LUT R5, R5, 0x3c, RZ, 0xc0, !PT ;  /* 0x0000003c05057812 */ /* 0x000fe400078ec0ff */
[C---:B---3--:R-:W-:Y:S02]  /*0880*/  LOP3.LUT R7, R4.reuse, 0x200, RZ, 0xfc, !PT ;  /* 0x0000020004077812 */ /* 0x048fe400078efcff */
[C---:B------:R-:W-:Y:S02]  /*0890*/  LOP3.LUT R6, R4.reuse, 0x100, RZ, 0xfc, !PT ;  /* 0x0000010004067812 */ /* 0x040fe400078efcff */
[C---:B-----5:R-:W-:Y:S02]  /*08a0*/  LOP3.LUT R8, R4.reuse, 0x300, RZ, 0xfc, !PT ;  /* 0x0000030004087812 */ /* 0x060fe400078efcff */
[----:B------:R-:W-:-:S02]  /*08b0*/  LOP3.LUT R9, R4, 0x400, RZ, 0xfc, !PT ;  /* 0x0000040004097812 */ /* 0x000fc400078efcff */
[C---:B0-----:R-:W-:Y:S02]  /*08c0*/  LOP3.LUT R10, R4.reuse, 0x500, RZ, 0xfc, !PT ;  /* 0x00000500040a7812 */ /* 0x041fe400078efcff */
[C---:B------:R-:W-:Y:S02]  /*08d0*/  LOP3.LUT R11, R4.reuse, 0x600, RZ, 0xfc, !PT ;  /* 0x00000600040b7812 */ /* 0x040fe400078efcff */
[----:B------:R-:W-:Y:S01]  /*08e0*/  LOP3.LUT R18, R4, 0x700, RZ, 0xfc, !PT ;  /* 0x0000070004127812 */ /* 0x000fe200078efcff */
[----:B------:R-:W-:Y:S01]  /*08f0*/  VIADD R5, R5, UR4 ;  /* 0x0000000405057c36 */ /* 0x000fe20008000000 */
[----:B------:R-:W-:Y:S02]  /*0900*/  SHF.R.U32.HI R7, RZ, 0x2, R7 ;  /* 0x00000002ff077819 */ /* 0x000fe40000011607 */
[----:B------:R-:W-:Y:S02]  /*0910*/  SHF.R.U32.HI R6, RZ, 0x2, R6 ;  /* 0x00000002ff067819 */ /* 0x000fe40000011606 */
[----:B------:R-:W-:-:S02]  /*0920*/  SHF.R.U32.HI R8, RZ, 0x2, R8 ;  /* 0x00000002ff087819 */ /* 0x000fc40000011608 */
[----:B------:R-:W-:Y:S02]  /*0930*/  SHF.R.U32.HI R9, RZ, 0x2, R9 ;  /* 0x00000002ff097819 */ /* 0x000fe40000011609 */
[----:B------:R-:W-:Y:S02]  /*0940*/  SHF.R.U32.HI R10, RZ, 0x2, R10 ;  /* 0x00000002ff0a7819 */ /* 0x000fe4000001160a */
[----:B------:R-:W-:Y:S02]  /*0950*/  SHF.R.U32.HI R11, RZ, 0x2, R11 ;  /* 0x00000002ff0b7819 */ /* 0x000fe4000001160b */
[----:B------:R-:W-:Y:S01]  /*0960*/  SHF.R.U32.HI R3, RZ, 0x2, R18 ;  /* 0x00000002ff037819 */ /* 0x000fe20000011612 */
[----:B------:R-:W-:Y:S01]  /*0970*/  IMAD R2, R4, 0x4, R5 ;  /* 0x0000000404027824 */ /* 0x000fe200078e0205 */
[----:B------:R-:W-:Y:S02]  /*0980*/  LOP3.LUT R7, R7, 0xbc, RZ, 0xc0, !PT ;  /* 0x000000bc07077812 */ /* 0x000fe400078ec0ff */
[----:B------:R-:W-:-:S02]  /*0990*/  LOP3.LUT R6, R6, 0x7c, RZ, 0xc0, !PT ;  /* 0x0000007c06067812 */ /* 0x000fc400078ec0ff */
[----:B------:R-:W-:Y:S02]  /*09a0*/  LOP3.LUT R8, R8, 0xfc, RZ, 0xc0, !PT ;  /* 0x000000fc08087812 */ /* 0x000fe400078ec0ff */
[----:B------:R-:W-:Y:S02]  /*09b0*/  LOP3.LUT R5, R9, 0x13c, RZ, 0xc0, !PT ;  /* 0x0000013c09057812 */ /* 0x000fe400078ec0ff */
[----:B------:R-:W-:Y:S02]  /*09c0*/  LOP3.LUT R10, R10, 0x17c, RZ, 0xc0, !PT ;  /* 0x0000017c0a0a7812 */ /* 0x000fe400078ec0ff */
[----:B------:R-:W-:Y:S02]  /*09d0*/  LOP3.LUT R18, R11, 0x1bc, RZ, 0xc0, !PT ;  /* 0x000001bc0b127812 */ /* 0x000fe400078ec0ff */
[----:B------:R-:W-:Y:S01]  /*09e0*/  LOP3.LUT R20, R3, 0x1fc, RZ, 0xc0, !PT ;  /* 0x000001fc03147812 */ /* 0x000fe200078ec0ff */
[----:B------:R-:W-:Y:S01]  /*09f0*/  VIADD R7, R7, UR4 ;  /* 0x0000000407077c36 */ /* 0x000fe20008000000 */
[----:B------:R-:W0:Y:S01]  /*0a00*/  LDS R2, [R2] ;  /* 0x0000000002027984 */ /* 0x000e220000000800 */
[----:B------:R-:W-:-:S02]  /*0a10*/  VIADD R3, R6, UR4 ;  /* 0x0000000406037c36 */ /* 0x000fc40008000000 */
[----:B------:R-:W-:Y:S02]  /*0a20*/  VIADD R9, R8, UR4 ;  /* 0x0000000408097c36 */ /* 0x000fe40008000000 */
[----:B------:R-:W-:Y:S02]  /*0a30*/  VIADD R11, R5, UR4 ;  /* 0x00000004050b7c36 */ /* 0x000fe40008000000 */
[----:B------:R-:W-:Y:S02]  /*0a40*/  VIADD R19, R10, UR4 ;  /* 0x000000040a137c36 */ /* 0x000fe40008000000 */
[----:B------:R-:W-:Y:S02]  /*0a50*/  VIADD R21, R18, UR4 ;  /* 0x0000000412157c36 */ /* 0x000fe40008000000 */
[----:B------:R-:W-:Y:S01]  /*0a60*/  VIADD R23, R20, UR4 ;  /* 0x0000000414177c36 */ /* 0x000fe20008000000 */
[C---:B------:R-:W-:Y:S01]  /*0a70*/  LEA R5, R4.reuse, R7, 0x2 ;  /* 0x0000000704057211 */ /* 0x040fe200078e10ff */
[----:B------:R-:W-:-:S02]  /*0a80*/  IMAD R3, R4, 0x4, R3 ;  /* 0x0000000404037824 */ /* 0x000fc400078e0203 */
[C---:B------:R-:W-:Y:S02]  /*0a90*/  IMAD R9, R4.reuse, 0x4, R9 ;  /* 0x0000000404097824 */ /* 0x040fe400078e0209 */
[C---:B------:R-:W-:Y:S01]  /*0aa0*/  IMAD R8, R4.reuse, 0x4, R11 ;  /* 0x0000000404087824 */ /* 0x040fe200078e020b */
[----:B------:R-:W-:Y:S01]  /*0ab0*/  LDS R5, [R5+0x800] ;  /* 0x0008000005057984 */ /* 0x000fe20000000800 */
[C---:B------:R-:W-:Y:S02]  /*0ac0*/  IMAD R7, R4.reuse, 0x4, R19 ;  /* 0x0000000404077824 */ /* 0x040fe400078e0213 */
[C---:B------:R-:W-:Y:S01]  /*0ad0*/  IMAD R6, R4.reuse, 0x4, R21 ;  /* 0x0000000404067824 */ /* 0x040fe200078e0215 */
[----:B------:R-:W1:Y:S01]  /*0ae0*/  LDS R3, [R3+0x400] ;  /* 0x0004000003037984 */ /* 0x000e620000000800 */
[----:B------:R-:W-:-:S03]  /*0af0*/  IMAD R4, R4, 0x4, R23 ;  /* 0x0000000404047824 */ /* 0x000fc600078e0217 */
[----:B------:R-:W3:Y:S04]  /*0b00*/  LDS R9, [R9+0xc00] ;  /* 0x000c000009097984 */ /* 0x000ee80000000800 */
[----:B------:R-:W5:Y:S04]  /*0b10*/  LDS R7, [R7+0x1400] ;  /* 0x0014000007077984 */ /* 0x000f680000000800 */
[----:B------:R-:W0:Y:S04]  /*0b20*/  LDS R8, [R8+0x1000] ;  /* 0x0010000008087984 */ /* 0x000e280000000800 */
[----:B------:R-:W0:Y:S04]  /*0b30*/  LDS R6, [R6+0x1800] ;  /* 0x0018000006067984 */ /* 0x000e280000000800 */
[----:B------:R-:W0:Y:S01]  /*0b40*/  LDS R4, [R4+0x1c00] ;  /* 0x001c000004047984 */ /* 0x000e220000000800 */
[----:B------:R-:W-:-:S02]  /*0b50*/  LOP3.LUT P0, RZ, R0, 0x80, RZ, 0xc0, !PT ;  /* 0x0000008000ff7812 */ /* 0x000fc4000780c0ff */
[----:B--2---:R-:W-:Y:S02]  /*0b60*/  SEL R11, R16, RZ, !P1 ;  /* 0x000000ff100b7207 */ /* 0x004fe40004800000 */
[----:B----4-:R-:W-:-:S03]  /*0b70*/  SEL R14, R14, RZ, !P1 ;  /* 0x000000ff0e0e7207 */ /* 0x010fc60004800000 */
[----:B0-----:R-:W-:Y:S01]  /*0b80*/  FADD R2, R2, R11 ;  /* 0x0000000b02027221 */ /* 0x001fe20000000000 */
[----:B------:R-:W-:Y:S02]  /*0b90*/  SEL R12, R12, RZ, !P1 ;  /* 0x000000ff0c0c7207 */ /* 0x000fe40004800000 */
[----:B------:R-:W-:Y:S02]  /*0ba0*/  SEL R26, R26, RZ, !P1 ;  /* 0x000000ff1a1a7207 */ /* 0x000fe40004800000 */
[----:B------:R-:W-:Y:S01]  /*0bb0*/  SEL R10, R25, RZ, !P1 ;  /* 0x000000ff190a7207 */ /* 0x000fe20004800000 */
[----:B-1----:R-:W-:Y:S01]  /*0bc0*/  FADD R3, R3, R14 ;  /* 0x0000000e03037221 */ /* 0x002fe20000000000 */
[----:B------:R-:W-:Y:S02]  /*0bd0*/  SEL R11, R24, RZ, !P1 ;  /* 0x000000ff180b7207 */ /* 0x000fe40004800000 */
[----:B------:R-:W-:Y:S02]  /*0be0*/  SEL R17, R17, RZ, !P1 ;  /* 0x000000ff11117207 */ /* 0x000fe40004800000 */
[----:B------:R-:W-:Y:S01]  /*0bf0*/  SEL R15, R15, RZ, !P1 ;  /* 0x000000ff0f0f7207 */ /* 0x000fe20004800000 */
[----:B------:R-:W-:Y:S01]  /*0c00*/  FADD R5, R5, R12 ;  /* 0x0000000c05057221 */ /* 0x000fe20000000000 */
[----:B---3--:R-:W-:Y:S01]  /*0c10*/  FADD R9, R9, R26 ;  /* 0x0000001a09097221 */ /* 0x008fe20000000000 */
[----:B-----5:R-:W-:Y:S01]  /*0c20*/  FADD R7, R7, R10 ;  /* 0x0000000a07077221 */ /* 0x020fe20000000000 */
[----:B------:R-:W-:Y:S01]  /*0c30*/  FADD R8, R8, R11 ;  /* 0x0000000b08087221 */ /* 0x000fe20000000000 */
[----:B------:R-:W-:Y:S01]  /*0c40*/  FADD R6, R6, R17 ;  /* 0x0000001106067221 */ /* 0x000fe20000000000 */
[----:B------:R-:W-:Y:S01]  /*0c50*/  FADD R4, R4, R15 ;  /* 0x0000000f04047221 */ /* 0x000fe20000000000 */
[----:B------:R-:W-:-:S02]  /*0c60*/  FSEL R10, R2, RZ, !P1 ;  /* 0x000000ff020a7208 */ /* 0x000fc40004800000 */
[----:B------:R-:W-:Y:S02]  /*0c70*/  FSEL R11, R3, RZ, !P1 ;  /* 0x000000ff030b7208 */ /* 0x000fe40004800000 */
[----:B------:R-:W-:Y:S01]  /*0c80*/  FSEL R5, R5, RZ, !P1 ;  /* 0x000000ff05057208 */ /* 0x000fe20004800000 */
[----:B------:R-:W0:Y:S01]  /*0c90*/  SHFL.BFLY PT, R3, R10, 0x8, 0x1f ;  /* 0x0d001f000a037f89 */ /* 0x000e2200000e0000 */
[----:B------:R-:W-:Y:S02]  /*0ca0*/  FSEL R9, R9, RZ, !P1 ;  /* 0x000000ff09097208 */ /* 0x000fe40004800000 */
[----:B------:R-:W-:Y:S02]  /*0cb0*/  FSEL R8, R8, RZ, !P1 ;  /* 0x000000ff08087208 */ /* 0x000fe40004800000 */
[----:B------:R-:W-:Y:S02]  /*0cc0*/  FSEL R7, R7, RZ, !P1 ;  /* 0x000000ff07077208 */ /* 0x000fe40004800000 */
[----:B------:R-:W-:-:S02]  /*0cd0*/  FSEL R6, R6, RZ, !P1 ;  /* 0x000000ff06067208 */ /* 0x000fc40004800000 */
[----:B------:R-:W-:Y:S01]  /*0ce0*/  FSEL R12, R4, RZ, !P1 ;  /* 0x000000ff040c7208 */ /* 0x000fe20004800000 */
[----:B------:R-:W-:Y:S04]  /*0cf0*/  SHFL.BFLY PT, R14, R5, 0x8, 0x1f ;  /* 0x0d001f00050e7f89 */ /* 0x000fe800000e0000 */
[----:B------:R-:W1:Y:S04]  /*0d00*/  SHFL.BFLY PT, R4, R11, 0x8, 0x1f ;  /* 0x0d001f000b047f89 */ /* 0x000e6800000e0000 */
[----:B------:R-:W2:Y:S04]  /*0d10*/  SHFL.BFLY PT, R16, R9, 0x8, 0x1f ;  /* 0x0d001f0009107f89 */ /* 0x000ea800000e0000 */
[----:B------:R-:W3:Y:S04]  /*0d20*/  SHFL.BFLY PT, R15, R8, 0x8, 0x1f ;  /* 0x0d001f00080f7f89 */ /* 0x000ee800000e0000 */
[----:B------:R-:W4:Y:S04]  /*0d30*/  SHFL.BFLY PT, R18, R7, 0x8, 0x1f ;  /* 0x0d001f0007127f89 */ /* 0x000f2800000e0000 */
[----:B------:R-:W5:Y:S04]  /*0d40*/  SHFL.BFLY PT, R17, R6, 0x8, 0x1f ;  /* 0x0d001f0006117f89 */ /* 0x000f6800000e0000 */
[----:B------:R-:W5:Y:S01]  /*0d50*/  SHFL.BFLY PT, R19, R12, 0x8, 0x1f ;  /* 0x0d001f000c137f89 */ /* 0x000f6200000e0000 */
[----:B0-----:R-:W-:Y:S01]  /*0d60*/  FADD R2, R10, R3 ;  /* 0x000000030a027221 */ /* 0x001fe20000000000 */
[----:B-1----:R-:W-:Y:S01]  /*0d70*/  FADD R3, R11, R4 ;  /* 0x000000040b037221 */ /* 0x002fe20000000000 */
[----:B------:R-:W-:-:S03]  /*0d80*/  FADD R4, R5, R14 ;  /* 0x0000000e05047221 */ /* 0x000fc60000000000 */
[----:B------:R-:W0:Y:S01]  /*0d90*/  SHFL.BFLY PT, R5, R2, 0x4, 0x1f ;  /* 0x0c801f0002057f89 */ /* 0x000e2200000e0000 */
[----:B--2---:R-:W-:Y:S01]  /*0da0*/  FADD R16, R9, R16 ;  /* 0x0000001009107221 */ /* 0x004fe20000000000 */
[----:B---3--:R-:W-:Y:S01]  /*0db0*/  FADD R15, R8, R15 ;  /* 0x0000000f080f7221 */ /* 0x008fe20000000000 */
[----:B----4-:R-:W-:Y:S01]  /*0dc0*/  FADD R18, R7, R18 ;  /* 0x0000001207127221 */ /* 0x010fe20000000000 */
[----:B-----5:R-:W-:Y:S01]  /*0dd0*/  FADD R17, R6, R17 ;  /* 0x0000001106117221 */ /* 0x020fe20000000000 */
[----:B------:R-:W-:Y:S01]  /*0de0*/  FADD R19, R12, R19 ;  /* 0x000000130c137221 */ /* 0x000fe20000000000 */
[----:B------:R-:W1:Y:S04]  /*0df0*/  SHFL.BFLY PT, R6, R3, 0x4, 0x1f ;  /* 0x0c801f0003067f89 */ /* 0x000e6800000e0000 */
[----:B------:R-:W2:Y:S04]  /*0e00*/  SHFL.BFLY PT, R7, R4, 0x4, 0x1f ;  /* 0x0c801f0004077f89 */ /* 0x000ea800000e0000 */
[----:B------:R-:W3:Y:S04]  /*0e10*/  SHFL.BFLY PT, R9, R16, 0x4, 0x1f ;  /* 0x0c801f0010097f89 */ /* 0x000ee800000e0000 */
[----:B------:R-:W4:Y:S04]  /*0e20*/  SHFL.BFLY PT, R8, R15, 0x4, 0x1f ;  /* 0x0c801f000f087f89 */ /* 0x000f2800000e0000 */
[----:B------:R-:W5:Y:S04]  /*0e30*/  SHFL.BFLY PT, R11, R18, 0x4, 0x1f ;  /* 0x0c801f00120b7f89 */ /* 0x000f6800000e0000 */
[----:B------:R-:W5:Y:S04]  /*0e40*/  SHFL.BFLY PT, R14, R17, 0x4, 0x1f ;  /* 0x0c801f00110e7f89 */ /* 0x000f6800000e0000 */
[----:B------:R-:W5:Y:S01]  /*0e50*/  SHFL.BFLY PT, R20, R19, 0x4, 0x1f ;  /* 0x0c801f0013147f89 */ /* 0x000f6200000e0000 */
[----:B0-----:R-:W-:Y:S01]  /*0e60*/  FADD R5, R2, R5 ;  /* 0x0000000502057221 */ /* 0x001fe20000000000 */
[----:B-1----:R-:W-:Y:S01]  /*0e70*/  FADD R6, R3, R6 ;  /* 0x0000000603067221 */ /* 0x002fe20000000000 */
[----:B--2---:R-:W-:-:S03]  /*0e80*/  FADD R7, R4, R7 ;  /* 0x0000000704077221 */ /* 0x004fc60000000000 */
[----:B------:R-:W0:Y:S01]  /*0e90*/  SHFL.BFLY PT, R2, R5, 0x2, 0x1f ;  /* 0x0c401f0005027f89 */ /* 0x000e2200000e0000 */
[----:B---3--:R-:W-:Y:S01]  /*0ea0*/  FADD R9, R16, R9 ;  /* 0x0000000910097221 */ /* 0x008fe20000000000 */
[----:B----4-:R-:W-:Y:S01]  /*0eb0*/  FADD R10, R15, R8 ;  /* 0x000000080f0a7221 */ /* 0x010fe20000000000 */
[----:B-----5:R-:W-:Y:S01]  /*0ec0*/  FADD R12, R18, R11 ;  /* 0x0000000b120c7221 */ /* 0x020fe20000000000 */
[----:B------:R-:W-:Y:S01]  /*0ed0*/  FADD R14, R17, R14 ;  /* 0x0000000e110e7221 */ /* 0x000fe20000000000 */
        /* <DEDUP_REMOVED lines=24> */
[----:B------:R-:W-:Y:S01]  /*1060*/  SHF.R.U32.HI R18, RZ, 0x4, R0 ;  /* 0x00000004ff127819 */ /* 0x000fe20000011600 */
[----:B0-----:R-:W-:-:S03]  /*1070*/  FADD R7, R2, R7 ;  /* 0x0000000702077221 */ /* 0x001fc60000000000 */
[----:B------:R-:W-:Y:S01]  /*1080*/  SGXT.U32 R2, R18, 0x4 ;  /* 0x000000041202781a */ /* 0x000fe20000000000 */
[----:B-1----:R-:W-:Y:S01]  /*1090*/  FADD R10, R3, R10 ;  /* 0x0000000a030a7221 */ /* 0x002fe20000000000 */
[----:B--2---:R-:W-:Y:S01]  /*10a0*/  FADD R9, R4, R9 ;  /* 0x0000000904097221 */ /* 0x004fe20000000000 */
[----:B---3--:R-:W-:Y:S01]  /*10b0*/  FADD R12, R5, R12 ;  /* 0x0000000c050c7221 */ /* 0x008fe20000000000 */
[----:B------:R-:W-:Y:S01]  /*10c0*/  LEA R2, R2, UR4, 0x2 ;  /* 0x0000000402027c11 */ /* 0x000fe2000f8e10ff */
[----:B------:R-:W-:Y:S01]  /*10d0*/  BAR.SYNC.DEFER_BLOCKING 0x0 ;  /* 0x0000000000007b1d */ /* 0x000fe20000010000 */
[----:B----4-:R-:W-:Y:S01]  /*10e0*/  FADD R11, R8, R11 ;  /* 0x0000000b080b7221 */ /* 0x010fe20000000000 */
[----:B-----5:R-:W-:Y:S01]  /*10f0*/  FADD R15, R6, R15 ;  /* 0x0000000f060f7221 */ /* 0x020fe20000000000 */
[----:B------:R-:W-:Y:S01]  /*1100*/  FADD R14, R17, R14 ;  /* 0x0000000e110e7221 */ /* 0x000fe20000000000 */
[----:B------:R-:W-:Y:S02]  /*1110*/  FADD R16, R19, R16 ;  /* 0x0000001013107221 */ /* 0x000fe40000000000 */
[----:B------:R0:W-:Y:S04]  /*1120*/  STS [R2], R7 ;  /* 0x0000000702007388 */ /* 0x0001e80000000800 */
[----:B------:R0:W-:Y:S04]  /*1130*/  STS [R2+0x40], R10 ;  /* 0x0000400a02007388 */ /* 0x0001e80000000800 */
[----:B------:R0:W-:Y:S04]  /*1140*/  STS [R2+0x80], R9 ;  /* 0x0000800902007388 */ /* 0x0001e80000000800 */
[----:B------:R0:W-:Y:S04]  /*1150*/  STS [R2+0xc0], R12 ;  /* 0x0000c00c02007388 */ /* 0x0001e80000000800 */
[----:B------:R0:W-:Y:S04]  /*1160*/  STS [R2+0x100], R11 ;  /* 0x0001000b02007388 */ /* 0x0001e80000000800 */
[----:B------:R0:W-:Y:S04]  /*1170*/  STS [R2+0x140], R15 ;  /* 0x0001400f02007388 */ /* 0x0001e80000000800 */
[----:B------:R0:W-:Y:S04]  /*1180*/  STS [R2+0x180], R14 ;  /* 0x0001800e02007388 */ /* 0x0001e80000000800 */
[----:B------:R0:W-:Y:S01]  /*1190*/  STS [R2+0x1c0], R16 ;  /* 0x0001c01002007388 */ /* 0x0001e20000000800 */
[----:B------:R-:W-:-:S04]  /*11a0*/  LOP3.LUT R4, R0, 0x7f, RZ, 0xc0, !PT ;  /* 0x0000007f00047812 */ /* 0x000fc800078ec0ff */
[----:B------:R-:W-:Y:S01]  /*11b0*/  LEA R4, R4, UR4, 0x2 ;  /* 0x0000000404047c11 */ /* 0x000fe2000f8e10ff */
[----:B------:R-:W-:Y:S06]  /*11c0*/  BAR.SYNC.DEFER_BLOCKING 0x0 ;  /* 0x0000000000007b1d */ /* 0x000fec0000010000 */
[----:B0-----:R-:W-:Y:S05]  /*11d0*/  @P0 EXIT ;  /* 0x000000000000094d */ /* 0x001fea0003800000 */
[----:B------:R-:W0:Y:S01]  /*11e0*/  LDS R5, [R4] ;  /* 0x0000000004057984 */ /* 0x000e220000000800 */
[----:B------:R-:W1:Y:S01]  /*11f0*/  LDC.64 R2, c[0x0][0x220] ;  /* 0x00008800ff027b82 */ /* 0x000e620000000a00 */
[----:B------:R-:W-:-:S05]  /*1200*/  LOP3.LUT R13, R13, 0x7f, R0, 0xf8, !PT ;  /* 0x0000007f0d0d7812 */ /* 0x000fca00078ef800 */
[----:B-1----:R-:W-:-:S05]  /*1210*/  IMAD.WIDE R2, R13, 0x4, R2 ;  /* 0x000000040d027825 */ /* 0x002fca00078e0202 */
[----:B0-----:R-:W-:Y:S01]  /*1220*/  STG.E desc[UR6][R2.64], R5 ;  /* 0x0000000502007986 */ /* 0x001fe2000c101906 */
[----:B------:R-:W-:Y:S05]  /*1230*/  EXIT ;  /* 0x000000000000794d */ /* 0x000fea0003800000 */
.L_x_0:
[----:B------:R-:W-:-:S00]  /*1240*/  BRA `(.L_x_0) ;  /* 0xfffffffc00fc7947 */ /* 0x000fc0000383ffff */
[----:B------:R-:W-:-:S00]  /*1250*/  NOP ;  /* 0x0000000000007918 */ /* 0x000fc00000000000 */
        /* <DEDUP_REMOVED lines=10> */
.L_x_1:


//--------------------- .nv.shared.triton_per_fused_mean_3 --------------------------
	.section	.nv.shared.triton_per_fused_mean_3,"aw",@nobits
	.sectionflags	@""
	.align	16
	.zero		1024


//--------------------- .nv.constant0.triton_per_fused_mean_3 --------------------------
	.section	.nv.constant0.triton_per_fused_mean_3,"a",@progbits
	.sectionflags	@""
	.align	4
.nv.constant0.triton_per_fused_mean_3:
	.zero		560
